//
// Generated by NVIDIA NVVM Compiler
//
// Compiler Build ID: CL-36424714
// Cuda compilation tools, release 13.0, V13.0.88
// Based on NVVM 20.0.0
//

.version 9.0
.target sm_100
.address_size 64

	// .globl	_Z12sampleKernelPfi

.visible .entry _Z12sampleKernelPfi(
	.param .u64 .ptr .align 1 _Z12sampleKernelPfi_param_0,
	.param .u32 _Z12sampleKernelPfi_param_1
)
{
	.reg .pred 	%p<2>;
	.reg .b32 	%r<6>;
	.reg .b32 	%f<3>;
	.reg .b64 	%rd<5>;

	ld.param.u64 	%rd1, [_Z12sampleKernelPfi_param_0];
	ld.param.u32 	%r2, [_Z12sampleKernelPfi_param_1];
	mov.u32 	%r3, %ctaid.x;
	mov.u32 	%r4, %ntid.x;
	mov.u32 	%r5, %tid.x;
	mad.lo.s32 	%r1, %r3, %r4, %r5;
	setp.ge.s32 	%p1, %r1, %r2;
	@%p1 bra 	$L__BB0_2;
	cvta.to.global.u64 	%rd2, %rd1;
	mul.wide.s32 	%rd3, %r1, 4;
	add.s64 	%rd4, %rd2, %rd3;
	ld.global.f32 	%f1, [%rd4];
	add.f32 	%f2, %f1, %f1;
	st.global.f32 	[%rd4], %f2;
$L__BB0_2:
	ret;

}


// ===== COMPILED SASS (sm_100) =====

	.target	sm_100

	.elftype	@"ET_EXEC"


//--------------------- .note.nv.tkinfo           --------------------------
	.section	.note.nv.tkinfo,"",@"SHT_NOTE"
	.sectionflags	@"SHF_NOTE_NV_TKINFO"
	.tkinfo
        /*0018*/ 	.word	0x00000002
        /*0030*/ 	.string	""
        /*0030*/ 	.string	"ptxas"
        /*0030*/ 	.string	"Cuda compilation tools, release 13.0, V13.0.88"
        /*0030*/ 	.string	"Build cuda_13.0.r13.0/compiler.36424714_0"
        /*0030*/ 	.string	"-arch sm_100 -m 64 "



//--------------------- .note.nv.cuinfo           --------------------------
	.section	.note.nv.cuinfo,"",@"SHT_NOTE"
	.sectionflags	@"SHF_NOTE_NV_CUINFO"
        /*0018*/ 	.short	0x0002
        /*001a*/ 	.short	0x0064
        /*001c*/ 	.short	0x0082
	.zero		2


//--------------------- .nv.info                  --------------------------
	.section	.nv.info,"",@"SHT_CUDA_INFO"
	.align	4


	//----- nvinfo : EIATTR_REGCOUNT
	.align		4
        /*0000*/ 	.byte	0x04, 0x2f
        /*0002*/ 	.short	(.L_1 - .L_0)
	.align		4
.L_0:
        /*0004*/ 	.word	index@(_Z12sampleKernelPfi)
        /*0008*/ 	.word	0x00000008


	//----- nvinfo : EIATTR_FRAME_SIZE
	.align		4
.L_1:
        /*000c*/ 	.byte	0x04, 0x11
        /*000e*/ 	.short	(.L_3 - .L_2)
	.align		4
.L_2:
        /*0010*/ 	.word	index@(_Z12sampleKernelPfi)
        /*0014*/ 	.word	0x00000000


	//----- nvinfo : EIATTR_MIN_STACK_SIZE
	.align		4
.L_3:
        /*0018*/ 	.byte	0x04, 0x12
        /*001a*/ 	.short	(.L_5 - .L_4)
	.align		4
.L_4:
        /*001c*/ 	.word	index@(_Z12sampleKernelPfi)
        /*0020*/ 	.word	0x00000000
.L_5:


//--------------------- .nv.compat                --------------------------
	.section	.nv.compat,"",@"SHT_CUDA_COMPAT_INFO"
	.align	4
        /*0000*/ 	.byte	0x02, 0x09, 0x00, 0x00, 0x02, 0x02, 0x01, 0x00, 0x02, 0x05, 0x05, 0x00, 0x03, 0x07, 0x01, 0x01
        /*0010*/ 	.byte	0x02, 0x03, 0x00, 0x00, 0x02, 0x06, 0x01, 0x00, 0x04, 0x0b, 0x08, 0x00, 0x09, 0x00, 0x00, 0x00
        /*0020*/ 	.byte	0x00, 0x00, 0x00, 0x00


//--------------------- .nv.info._Z12sampleKernelPfi --------------------------
	.section	.nv.info._Z12sampleKernelPfi,"",@"SHT_CUDA_INFO"
	.sectionflags	@""
	.align	4


	//----- nvinfo : EIATTR_CUDA_API_VERSION
	.align		4
        /*0000*/ 	.byte	0x04, 0x37
        /*0002*/ 	.short	(.L_7 - .L_6)
.L_6:
        /*0004*/ 	.word	0x00000082


	//----- nvinfo : EIATTR_KPARAM_INFO
	.align		4
.L_7:
        /*0008*/ 	.byte	0x04, 0x17
        /*000a*/ 	.short	(.L_9 - .L_8)
.L_8:
        /*000c*/ 	.word	0x00000000
        /*0010*/ 	.short	0x0001
        /*0012*/ 	.short	0x0008
        /*0014*/ 	.byte	0x00, 0xf0, 0x11, 0x00


	//----- nvinfo : EIATTR_KPARAM_INFO
	.align		4
.L_9:
        /*0018*/ 	.byte	0x04, 0x17
        /*001a*/ 	.short	(.L_11 - .L_10)
.L_10:
        /*001c*/ 	.word	0x00000000
        /*0020*/ 	.short	0x0000
        /*0022*/ 	.short	0x0000
        /*0024*/ 	.byte	0x00, 0xf5, 0x21, 0x00


	//----- nvinfo : EIATTR_SPARSE_MMA_MASK
	.align		4
.L_11:
        /*0028*/ 	.byte	0x03, 0x50
        /*002a*/ 	.short	0x0000


	//----- nvinfo : EIATTR_MAXREG_COUNT
	.align		4
        /*002c*/ 	.byte	0x03, 0x1b
        /*002e*/ 	.short	0x00ff


	//----- nvinfo : EIATTR_MERCURY_ISA_VERSION
	.align		4
        /*0030*/ 	.byte	0x03, 0x5f
        /*0032*/ 	.short	0x0101


	//----- nvinfo : EIATTR_VRC_CTA_INIT_COUNT
	.align		4
        /*0034*/ 	.byte	0x02, 0x4a
	.zero		1
	.zero		1


	//----- nvinfo : EIATTR_EXIT_INSTR_OFFSETS
	.align		4
        /*0038*/ 	.byte	0x04, 0x1c
        /*003a*/ 	.short	(.L_13 - .L_12)


	//   ....[0]....
.L_12:
        /*003c*/ 	.word	0x00000070


	//   ....[1]....
        /*0040*/ 	.word	0x000000e0


	//----- nvinfo : EIATTR_CBANK_PARAM_SIZE
	.align		4
.L_13:
        /*0044*/ 	.byte	0x03, 0x19
        /*0046*/ 	.short	0x000c


	//----- nvinfo : EIATTR_PARAM_CBANK
	.align		4
        /*0048*/ 	.byte	0x04, 0x0a
        /*004a*/ 	.short	(.L_15 - .L_14)
	.align		4
.L_14:
        /*004c*/ 	.word	index@(.nv.constant0._Z12sampleKernelPfi)
        /*0050*/ 	.short	0x0380
        /*0052*/ 	.short	0x000c


	//----- nvinfo : EIATTR_SW_WAR
	.align		4
.L_15:
        /*0054*/ 	.byte	0x04, 0x36
        /*0056*/ 	.short	(.L_17 - .L_16)
.L_16:
        /*0058*/ 	.word	0x00000008
.L_17:


//--------------------- .nv.callgraph             --------------------------
	.section	.nv.callgraph,"",@"SHT_CUDA_CALLGRAPH"
	.align	4
	.sectionentsize	8
	.align		4
        /*0000*/ 	.word	0x00000000
	.align		4
        /*0004*/ 	.word	0xffffffff
	.align		4
        /*0008*/ 	.word	0x00000000
	.align		4
        /*000c*/ 	.word	0xfffffffe
	.align		4
        /*0010*/ 	.word	0x00000000
	.align		4
        /*0014*/ 	.word	0xfffffffd
	.align		4
        /*0018*/ 	.word	0x00000000
	.align		4
        /*001c*/ 	.word	0xfffffffc


//--------------------- .text._Z12sampleKernelPfi --------------------------
	.section	.text._Z12sampleKernelPfi,"ax",@progbits
	.align	128
        .global         _Z12sampleKernelPfi
        .type           _Z12sampleKernelPfi,@function
        .size           _Z12sampleKernelPfi,(.L_x_1 - _Z12sampleKernelPfi)
        .other          _Z12sampleKernelPfi,@"STO_CUDA_ENTRY STV_DEFAULT"
_Z12sampleKernelPfi:
.text._Z12sampleKernelPfi:
[----:B------:R-:W-:Y:S01]  /*0000*/  LDC R1, c[0x0][0x37c] ;  /* 0x0000df00ff017b82 */ /* 0x000fe20000000800 */
[----:B------:R-:W0:Y:S07]  /*0010*/  S2R R0, SR_TID.X ;  /* 0x0000000000007919 */ /* 0x000e2e0000002100 */
[----:B------:R-:W0:Y:S01]  /*0020*/  S2UR UR4, SR_CTAID.X ;  /* 0x00000000000479c3 */ /* 0x000e220000002500 */
[----:B------:R-:W1:Y:S07]  /*0030*/  LDCU UR5, c[0x0][0x388] ;  /* 0x00007100ff0577ac */ /* 0x000e6e0008000800 */
[----:B------:R-:W0:Y:S02]  /*0040*/  LDC R5, c[0x0][0x360] ;  /* 0x0000d800ff057b82 */ /* 0x000e240000000800 */
[----:B0-----:R-:W-:-:S05]  /*0050*/  IMAD R5, R5, UR4, R0 ;  /* 0x0000000405057c24 */ /* 0x001fca000f8e0200 */
[----:B-1----:R-:W-:-:S13]  /*0060*/  ISETP.GE.AND P0, PT, R5, UR5, PT ;  /* 0x0000000505007c0c */ /* 0x002fda000bf06270 */
[----:B------:R-:W-:Y:S05]  /*0070*/  @P0 EXIT ;  /* 0x000000000000094d */ /* 0x000fea0003800000 */
[----:B------:R-:W0:Y:S01]  /*0080*/  LDC.64 R2, c[0x0][0x380] ;  /* 0x0000e000ff027b82 */ /* 0x000e220000000a00 */
[----:B------:R-:W1:Y:S01]  /*0090*/  LDCU.64 UR4, c[0x0][0x358] ;  /* 0x00006b00ff0477ac */ /* 0x000e620008000a00 */
[----:B0-----:R-:W-:-:S05]  /*00a0*/  IMAD.WIDE R2, R5, 0x4, R2 ;  /* 0x0000000405027825 */ /* 0x001fca00078e0202 */
[----:B-1----:R-:W2:Y:S02]  /*00b0*/  LDG.E R0, desc[UR4][R2.64] ;  /* 0x0000000402007981 */ /* 0x002ea4000c1e1900 */
[----:B--2---:R-:W-:-:S05]  /*00c0*/  FADD R5, R0, R0 ;  /* 0x0000000000057221 */ /* 0x004fca0000000000 */
[----:B------:R-:W-:Y:S01]  /*00d0*/  STG.E desc[UR4][R2.64], R5 ;  /* 0x0000000502007986 */ /* 0x000fe2000c101904 */
[----:B------:R-:W-:Y:S05]  /*00e0*/  EXIT ;  /* 0x000000000000794d */ /* 0x000fea0003800000 */
.L_x_0:
[----:B------:R-:W-:-:S00]  /*00f0*/  BRA `(.L_x_0) ;  /* 0xfffffffc00fc7947 */ /* 0x000fc0000383ffff */
[----:B------:R-:W-:-:S00]  /*0100*/  NOP ;  /* 0x0000000000007918 */ /* 0x000fc00000000000 */
[----:B------:R-:W-:-:S00]  /*0110*/  NOP ;  /* 0x0000000000007918 */ /* 0x000fc00000000000 */
[----:B------:R-:W-:-:S00]  /*0120*/  NOP ;  /* 0x0000000000007918 */ /* 0x000fc00000000000 */
[----:B------:R-:W-:-:S00]  /*0130*/  NOP ;  /* 0x0000000000007918 */ /* 0x000fc00000000000 */
[----:B------:R-:W-:-:S00]  /*0140*/  NOP ;  /* 0x0000000000007918 */ /* 0x000fc00000000000 */
[----:B------:R-:W-:-:S00]  /*0150*/  NOP ;  /* 0x0000000000007918 */ /* 0x000fc00000000000 */
[----:B------:R-:W-:-:S00]  /*0160*/  NOP ;  /* 0x0000000000007918 */ /* 0x000fc00000000000 */
[----:B------:R-:W-:-:S00]  /*0170*/  NOP ;  /* 0x0000000000007918 */ /* 0x000fc00000000000 */
.L_x_1:


//--------------------- .nv.shared.reserved.0     --------------------------
	.section	.nv.shared.reserved.0,"aw",@nobits
	.weak		__nv_reservedSMEM_offset_0_alias
	.size		__nv_reservedSMEM_offset_0_alias, 0, 64
	.other		__nv_reservedSMEM_offset_0_alias,@"STO_CUDA_RESERVED_SHARED STV_DEFAULT"
__nv_reservedSMEM_offset_0_alias:
	.zero		0
	.zero		64


//--------------------- .nv.constant0._Z12sampleKernelPfi --------------------------
	.section	.nv.constant0._Z12sampleKernelPfi,"a",@progbits
	.sectionflags	@""
	.align	4
.nv.constant0._Z12sampleKernelPfi:
	.zero		908


//--------------------- SYMBOLS --------------------------

	.type		.nv.reservedSmem.offset0,@object
	.size		.nv.reservedSmem.offset0,0x4
